	.headerflags	@"EF_CUDA_TEXMODE_UNIFIED EF_CUDA_64BIT_ADDRESS EF_CUDA_ACCELERATORS EF_CUDA_SM90 EF_CUDA_VIRTUAL_SM(EF_CUDA_SM90)"
	.elftype	@"ET_EXEC"


//--------------------- .nv.info                  --------------------------
	.section	.nv.info,"",@"SHT_CUDA_INFO"
	.align	4


	//----- nvinfo : EIATTR_REGCOUNT
	.align		4
        /*0000*/ 	.byte	0x04, 0x2f
        /*0002*/ 	.short	(.L_1 - .L_0)
	.align		4
.L_0:
        /*0004*/ 	.word	index@(triton_poi_fused_add_convolution_mul_sigmoid_9)
        /*0008*/ 	.word	0x00000013


	//----- nvinfo : EIATTR_MIN_STACK_SIZE
	.align		4
.L_1:
        /*000c*/ 	.byte	0x04, 0x12
        /*000e*/ 	.short	(.L_3 - .L_2)
	.align		4
.L_2:
        /*0010*/ 	.word	index@(triton_poi_fused_add_convolution_mul_sigmoid_9)
        /*0014*/ 	.word	0x00000000


	//----- nvinfo : EIATTR_FRAME_SIZE
	.align		4
.L_3:
        /*0018*/ 	.byte	0x04, 0x11
        /*001a*/ 	.short	(.L_5 - .L_4)
	.align		4
.L_4:
        /*001c*/ 	.word	index@(triton_poi_fused_add_convolution_mul_sigmoid_9)
        /*0020*/ 	.word	0x00000000


	//----- nvinfo : EIATTR_MIN_STACK_SIZE
	.align		4
.L_5:
        /*0024*/ 	.byte	0x04, 0x12
        /*0026*/ 	.short	(.L_7 - .L_6)
	.align		4
.L_6:
        /*0028*/ 	.word	index@(triton_poi_fused_add_convolution_mul_sigmoid_9)
        /*002c*/ 	.word	0x00000000
.L_7:


//--------------------- .nv.info.triton_poi_fused_add_convolution_mul_sigmoid_9 --------------------------
	.section	.nv.info.triton_poi_fused_add_convolution_mul_sigmoid_9,"",@"SHT_CUDA_INFO"
	.sectionflags	@""
	.align	4


	//----- nvinfo : EIATTR_CUDA_API_VERSION
	.align		4
        /*0000*/ 	.byte	0x04, 0x37
        /*0002*/ 	.short	(.L_9 - .L_8)
.L_8:
        /*0004*/ 	.word	0x0000007c


	//----- nvinfo : EIATTR_KPARAM_INFO
	.align		4
.L_9:
        /*0008*/ 	.byte	0x04, 0x17
        /*000a*/ 	.short	(.L_11 - .L_10)
.L_10:
        /*000c*/ 	.word	0x00000000
        /*0010*/ 	.short	0x0006
        /*0012*/ 	.short	0x0030
        /*0014*/ 	.byte	0x00, 0xf0, 0x11, 0x00


	//----- nvinfo : EIATTR_KPARAM_INFO
	.align		4
.L_11:
        /*0018*/ 	.byte	0x04, 0x17
        /*001a*/ 	.short	(.L_13 - .L_12)
.L_12:
        /*001c*/ 	.word	0x00000000
        /*0020*/ 	.short	0x0005
        /*0022*/ 	.short	0x0028
        /*0024*/ 	.byte	0x00, 0xf4, 0x21, 0x00


	//----- nvinfo : EIATTR_KPARAM_INFO
	.align		4
.L_13:
        /*0028*/ 	.byte	0x04, 0x17
        /*002a*/ 	.short	(.L_15 - .L_14)
.L_14:
        /*002c*/ 	.word	0x00000000
        /*0030*/ 	.short	0x0004
        /*0032*/ 	.short	0x0020
        /*0034*/ 	.byte	0x00, 0xf4, 0x21, 0x00


	//----- nvinfo : EIATTR_KPARAM_INFO
	.align		4
.L_15:
        /*0038*/ 	.byte	0x04, 0x17
        /*003a*/ 	.short	(.L_17 - .L_16)
.L_16:
        /*003c*/ 	.word	0x00000000
        /*0040*/ 	.short	0x0003
        /*0042*/ 	.short	0x0018
        /*0044*/ 	.byte	0x00, 0xf4, 0x21, 0x00


	//----- nvinfo : EIATTR_KPARAM_INFO
	.align		4
.L_17:
        /*0048*/ 	.byte	0x04, 0x17
        /*004a*/ 	.short	(.L_19 - .L_18)
.L_18:
        /*004c*/ 	.word	0x00000000
        /*0050*/ 	.short	0x0002
        /*0052*/ 	.short	0x0010
        /*0054*/ 	.byte	0x00, 0xf4, 0x21, 0x00


	//----- nvinfo : EIATTR_KPARAM_INFO
	.align		4
.L_19:
        /*0058*/ 	.byte	0x04, 0x17
        /*005a*/ 	.short	(.L_21 - .L_20)
.L_20:
        /*005c*/ 	.word	0x00000000
        /*0060*/ 	.short	0x0001
        /*0062*/ 	.short	0x0008
        /*0064*/ 	.byte	0x00, 0xf4, 0x21, 0x00


	//----- nvinfo : EIATTR_KPARAM_INFO
	.align		4
.L_21:
        /*0068*/ 	.byte	0x04, 0x17
        /*006a*/ 	.short	(.L_23 - .L_22)
.L_22:
        /*006c*/ 	.word	0x00000000
        /*0070*/ 	.short	0x0000
        /*0072*/ 	.short	0x0000
        /*0074*/ 	.byte	0x00, 0xf4, 0x21, 0x00


	//----- nvinfo : EIATTR_SPARSE_MMA_MASK
	.align		4
.L_23:
        /*0078*/ 	.byte	0x03, 0x50
        /*007a*/ 	.short	0x0000


	//----- nvinfo : EIATTR_MAXREG_COUNT
	.align		4
        /*007c*/ 	.byte	0x03, 0x1b
        /*007e*/ 	.short	0x00ff


	//----- nvinfo : EIATTR_EXIT_INSTR_OFFSETS
	.align		4
        /*0080*/ 	.byte	0x04, 0x1c
        /*0082*/ 	.short	(.L_25 - .L_24)


	//   ....[0]....
.L_24:
        /*0084*/ 	.word	0x00000360


	//   ....[1]....
        /*0088*/ 	.word	0x00000380


	//----- nvinfo : EIATTR_REQNTID
	.align		4
.L_25:
        /*008c*/ 	.byte	0x04, 0x10
        /*008e*/ 	.short	(.L_27 - .L_26)
.L_26:
        /*0090*/ 	.word	0x00000080
        /*0094*/ 	.word	0x00000001
        /*0098*/ 	.word	0x00000001


	//----- nvinfo : EIATTR_CBANK_PARAM_SIZE
	.align		4
.L_27:
        /*009c*/ 	.byte	0x03, 0x19
        /*009e*/ 	.short	0x0034


	//----- nvinfo : EIATTR_PARAM_CBANK
	.align		4
        /*00a0*/ 	.byte	0x04, 0x0a
        /*00a2*/ 	.short	(.L_29 - .L_28)
	.align		4
.L_28:
        /*00a4*/ 	.word	index@(.nv.constant0.triton_poi_fused_add_convolution_mul_sigmoid_9)
        /*00a8*/ 	.short	0x0210
        /*00aa*/ 	.short	0x0034


	//----- nvinfo : EIATTR_SW_WAR
	.align		4
.L_29:
        /*00ac*/ 	.byte	0x04, 0x36
        /*00ae*/ 	.short	(.L_31 - .L_30)
.L_30:
        /*00b0*/ 	.word	0x00000008
.L_31:


//--------------------- .nv.callgraph             --------------------------
	.section	.nv.callgraph,"",@"SHT_CUDA_CALLGRAPH"
	.align	4
	.sectionentsize	8
	.align		4
        /*0000*/ 	.word	0x00000000
	.align		4
        /*0004*/ 	.word	0xffffffff
	.align		4
        /*0008*/ 	.word	0x00000000
	.align		4
        /*000c*/ 	.word	0xfffffffe
	.align		4
        /*0010*/ 	.word	0x00000000
	.align		4
        /*0014*/ 	.word	0xfffffffd
	.align		4
        /*0018*/ 	.word	0x00000000
	.align		4
        /*001c*/ 	.word	0xfffffffc


//--------------------- .text.triton_poi_fused_add_convolution_mul_sigmoid_9 --------------------------
	.section	.text.triton_poi_fused_add_convolution_mul_sigmoid_9,"ax",@progbits
	.align	128
        .global         triton_poi_fused_add_convolution_mul_sigmoid_9
        .type           triton_poi_fused_add_convolution_mul_sigmoid_9,@function
        .size           triton_poi_fused_add_convolution_mul_sigmoid_9,(.L_x_1 - triton_poi_fused_add_convolution_mul_sigmoid_9)
        .other          triton_poi_fused_add_convolution_mul_sigmoid_9,@"STO_CUDA_ENTRY STV_DEFAULT"
triton_poi_fused_add_convolution_mul_sigmoid_9:
.text.triton_poi_fused_add_convolution_mul_sigmoid_9:
[----:B------:R-:W0:Y:S01]  /*0000*/  LDC R1, c[0x0][0x28] ;  /* 0x00000a00ff017b82 */ /* 0x000e220000000800 */
[----:B------:R-:W1:Y:S07]  /*0010*/  S2R R0, SR_TID.X ;  /* 0x0000000000007919 */ /* 0x000e6e0000002100 */
[----:B------:R-:W2:Y:S01]  /*0020*/  LDC.64 R2, c[0x0][0x218] ;  /* 0x00008600ff027b82 */ /* 0x000ea20000000a00 */
[----:B------:R-:W-:Y:S01]  /*0030*/  HFMA2.MMA R16, -RZ, RZ, 0, 0 ;  /* 0x00000000ff107435 */ /* 0x000fe200000001ff */
[----:B------:R-:W-:Y:S01]  /*0040*/  CS2R R14, SRZ ;  /* 0x00000000000e7805 */ /* 0x000fe2000001ff00 */
[----:B------:R-:W3:Y:S01]  /*0050*/  S2R R5, SR_CTAID.X ;  /* 0x0000000000057919 */ /* 0x000ee20000002500 */
[----:B------:R-:W-:-:S04]  /*0060*/  ULDC.64 UR4, c[0x0][0x208] ;  /* 0x0000820000047ab9 */ /* 0x000fc80000000a00 */
[----:B------:R-:W4:Y:S08]  /*0070*/  LDC.64 R10, c[0x0][0x228] ;  /* 0x00008a00ff0a7b82 */ /* 0x000f300000000a00 */
[----:B------:R-:W5:Y:S08]  /*0080*/  LDC.64 R6, c[0x0][0x220] ;  /* 0x00008800ff067b82 */ /* 0x000f700000000a00 */
[----:B------:R-:W5:Y:S01]  /*0090*/  LDC.64 R12, c[0x0][0x230] ;  /* 0x00008c00ff0c7b82 */ /* 0x000f620000000a00 */
[----:B-1----:R-:W-:-:S02]  /*00a0*/  LOP3.LUT R0, R0, 0x7f, RZ, 0xc0, !PT ;  /* 0x0000007f00007812 */ /* 0x002fc400078ec0ff */
[----:B---3--:R-:W-:Y:S02]  /*00b0*/  SHF.R.S32.HI R4, RZ, 0x18, R5 ;  /* 0x00000018ff047819 */ /* 0x008fe40000011405 */
[----:B------:R-:W-:Y:S02]  /*00c0*/  LEA R0, R5, R0, 0x7 ;  /* 0x0000000005007211 */ /* 0x000fe400078e38ff */
[----:B------:R-:W-:Y:S02]  /*00d0*/  SGXT R5, R4, 0x1 ;  /* 0x000000010405781a */ /* 0x000fe40000000200 */
[C---:B------:R-:W-:Y:S01]  /*00e0*/  ISETP.GE.AND P0, PT, R0.reuse, 0x100, PT ;  /* 0x000001000000780c */ /* 0x040fe20003f06270 */
[----:B--2---:R-:W-:Y:S01]  /*00f0*/  IMAD.WIDE R2, R0, 0x4, R2 ;  /* 0x0000000400027825 */ /* 0x004fe200078e0202 */
[----:B------:R-:W-:-:S04]  /*0100*/  LEA.HI R5, R5, R0, RZ, 0x4 ;  /* 0x0000000005057211 */ /* 0x000fc800078f20ff */
[----:B------:R-:W-:-:S04]  /*0110*/  SHF.R.S32.HI R5, RZ, 0x4, R5 ;  /* 0x00000004ff057819 */ /* 0x000fc80000011405 */
[----:B------:R-:W-:-:S03]  /*0120*/  LEA.HI R4, R5, R5, RZ, 0x2 ;  /* 0x0000000505047211 */ /* 0x000fc600078f10ff */
[----:B------:R-:W2:Y:S01]  /*0130*/  @!P0 LDG.E R15, desc[UR4][R2.64] ;  /* 0x00000004020f8981 */ /* 0x000ea2000c1e1900 */
[----:B------:R-:W-:-:S04]  /*0140*/  LOP3.LUT R4, R4, 0xfffffffc, RZ, 0xc0, !PT ;  /* 0xfffffffc04047812 */ /* 0x000fc800078ec0ff */
[----:B------:R-:W-:Y:S02]  /*0150*/  IADD3 R9, R5, -R4, RZ ;  /* 0x8000000405097210 */ /* 0x000fe40007ffe0ff */
[----:B------:R-:W1:Y:S03]  /*0160*/  LDC.64 R4, c[0x0][0x210] ;  /* 0x00008400ff047b82 */ /* 0x000e660000000a00 */
[----:B----4-:R-:W-:-:S05]  /*0170*/  IMAD.WIDE R10, R9, 0x4, R10 ;  /* 0x00000004090a7825 */ /* 0x010fca00078e020a */
[----:B------:R-:W2:Y:S01]  /*0180*/  @!P0 LDG.E.EL R16, desc[UR4][R10.64] ;  /* 0x000000040a108981 */ /* 0x000ea2000c2e1900 */
[----:B-----5:R-:W-:Y:S01]  /*0190*/  IMAD.WIDE R6, R9, 0x4, R6 ;  /* 0x0000000409067825 */ /* 0x020fe200078e0206 */
[----:B------:R-:W-:-:S04]  /*01a0*/  CS2R R8, SRZ ;  /* 0x0000000000087805 */ /* 0x000fc8000001ff00 */
[----:B------:R3:W4:Y:S01]  /*01b0*/  @!P0 LDG.E.EL R14, desc[UR4][R6.64] ;  /* 0x00000004060e8981 */ /* 0x000722000c2e1900 */
[C---:B-1----:R-:W-:Y:S01]  /*01c0*/  IMAD.WIDE R4, R0.reuse, 0x4, R4 ;  /* 0x0000000400047825 */ /* 0x042fe200078e0204 */
[----:B---3--:R-:W1:Y:S04]  /*01d0*/  LDC.64 R6, c[0x0][0x238] ;  /* 0x00008e00ff067b82 */ /* 0x008e680000000a00 */
[----:B------:R-:W4:Y:S01]  /*01e0*/  @!P0 LDG.E R9, desc[UR4][R4.64] ;  /* 0x0000000404098981 */ /* 0x000f22000c1e1900 */
[----:B0-----:R-:W-:-:S05]  /*01f0*/  IMAD.WIDE R10, R0, 0x4, R12 ;  /* 0x00000004000a7825 */ /* 0x001fca00078e020c */
[----:B------:R0:W3:Y:S02]  /*0200*/  @!P0 LDG.E R8, desc[UR4][R10.64] ;  /* 0x000000040a088981 */ /* 0x0000e4000c1e1900 */
[----:B0-----:R-:W-:Y:S01]  /*0210*/  MOV R10, 0x3e800000 ;  /* 0x3e800000000a7802 */ /* 0x001fe20000000f00 */
[----:B-1----:R-:W-:-:S04]  /*0220*/  IMAD.WIDE R6, R0, 0x4, R6 ;  /* 0x0000000400067825 */ /* 0x002fc800078e0206 */
[----:B--2---:R-:W-:-:S04]  /*0230*/  FADD R15, R16, R15 ;  /* 0x0000000f100f7221 */ /* 0x004fc80000000000 */
[----:B------:R-:W-:-:S04]  /*0240*/  FADD R12, RZ, -R15 ;  /* 0x8000000fff0c7221 */ /* 0x000fc80000000000 */
[----:B------:R-:W-:-:S05]  /*0250*/  FMUL R12, R12, 1.4426950216293334961 ;  /* 0x3fb8aa3b0c0c7820 */ /* 0x000fca0000400000 */
[----:B------:R-:W-:-:S13]  /*0260*/  FSETP.GEU.AND P1, PT, R12, -126, PT ;  /* 0xc2fc00000c00780b */ /* 0x000fda0003f2e000 */
[----:B------:R-:W-:-:S04]  /*0270*/  @!P1 FMUL R12, R12, 0.5 ;  /* 0x3f0000000c0c9820 */ /* 0x000fc80000400000 */
[----:B------:R-:W0:Y:S02]  /*0280*/  MUFU.EX2 R13, R12 ;  /* 0x0000000c000d7308 */ /* 0x000e240000000800 */
[----:B0-----:R-:W-:-:S04]  /*0290*/  @!P1 FMUL R13, R13, R13 ;  /* 0x0000000d0d0d9220 */ /* 0x001fc80000400000 */
[----:B------:R-:W-:-:S05]  /*02a0*/  FADD R13, R13, 1 ;  /* 0x3f8000000d0d7421 */ /* 0x000fca0000000000 */
[----:B------:R-:W-:-:S13]  /*02b0*/  FSETP.GT.AND P1, PT, R13, 8.50705917302346158658e+37, PT ;  /* 0x7e8000000d00780b */ /* 0x000fda0003f24000 */
[----:B------:R-:W-:-:S06]  /*02c0*/  @P1 FMUL R13, R13, 0.25 ;  /* 0x3e8000000d0d1820 */ /* 0x000fcc0000400000 */
[----:B------:R-:W0:Y:S01]  /*02d0*/  MUFU.RCP R13, R13 ;  /* 0x0000000d000d7308 */ /* 0x000e220000001000 */
[----:B------:R-:W-:Y:S01]  /*02e0*/  FSEL R10, R10, 1, P1 ;  /* 0x3f8000000a0a7808 */ /* 0x000fe20000800000 */
[----:B----4-:R-:W-:-:S05]  /*02f0*/  FADD R11, R14, R9 ;  /* 0x000000090e0b7221 */ /* 0x010fca0000000000 */
[----:B------:R1:W-:Y:S01]  /*0300*/  @!P0 STG.E desc[UR4][R4.64], R11 ;  /* 0x0000000b04008986 */ /* 0x0003e2000c101904 */
[----:B0-----:R-:W-:-:S04]  /*0310*/  FMUL R10, R13, R10 ;  /* 0x0000000a0d0a7220 */ /* 0x001fc80000400000 */
[----:B------:R-:W-:Y:S01]  /*0320*/  FMUL R10, R11, R10 ;  /* 0x0000000a0b0a7220 */ /* 0x000fe20000400000 */
[----:B------:R1:W-:Y:S03]  /*0330*/  @!P0 STG.E desc[UR4][R2.64], R15 ;  /* 0x0000000f02008986 */ /* 0x0003e6000c101904 */
[----:B------:R-:W-:-:S04]  /*0340*/  FMUL R9, R10, 1.7999999523162841797 ;  /* 0x3fe666660a097820 */ /* 0x000fc80000400000 */
[----:B---3--:R-:W-:Y:S01]  /*0350*/  FFMA R9, R9, 0.20000000298023223877, R8 ;  /* 0x3e4ccccd09097823 */ /* 0x008fe20000000008 */
[----:B------:R-:W-:Y:S06]  /*0360*/  @P0 EXIT ;  /* 0x000000000000094d */ /* 0x000fec0003800000 */
[----:B------:R-:W-:Y:S01]  /*0370*/  STG.E desc[UR4][R6.64], R9 ;  /* 0x0000000906007986 */ /* 0x000fe2000c101904 */
[----:B------:R-:W-:Y:S05]  /*0380*/  EXIT ;  /* 0x000000000000794d */ /* 0x000fea0003800000 */
.L_x_0:
[----:B------:R-:W-:-:S00]  /*0390*/  BRA `(.L_x_0) ;  /* 0xfffffffc00fc7947 */ /* 0x000fc0000383ffff */
[----:B------:R-:W-:-:S00]  /*03a0*/  NOP ;  /* 0x0000000000007918 */ /* 0x000fc00000000000 */
        /* <DEDUP_REMOVED lines=13> */
.L_x_1:


//--------------------- .nv.constant0.triton_poi_fused_add_convolution_mul_sigmoid_9 --------------------------
	.section	.nv.constant0.triton_poi_fused_add_convolution_mul_sigmoid_9,"a",@progbits
	.sectionflags	@""
	.align	4
.nv.constant0.triton_poi_fused_add_convolution_mul_sigmoid_9:
	.zero		580
